//
// Generated by NVIDIA NVVM Compiler
//
// Compiler Build ID: CL-36424714
// Cuda compilation tools, release 13.0, V13.0.88
// Based on NVVM 20.0.0
//

.version 9.0
.target sm_100
.address_size 64

	// .globl	_Z14gemm_bias_reluPKfS0_S0_Pfmmm
// _ZZ14gemm_bias_reluPKfS0_S0_PfmmmE2sA has been demoted
// _ZZ14gemm_bias_reluPKfS0_S0_PfmmmE2sW has been demoted

.visible .entry _Z14gemm_bias_reluPKfS0_S0_Pfmmm(
	.param .u64 .ptr .align 1 _Z14gemm_bias_reluPKfS0_S0_Pfmmm_param_0,
	.param .u64 .ptr .align 1 _Z14gemm_bias_reluPKfS0_S0_Pfmmm_param_1,
	.param .u64 .ptr .align 1 _Z14gemm_bias_reluPKfS0_S0_Pfmmm_param_2,
	.param .u64 .ptr .align 1 _Z14gemm_bias_reluPKfS0_S0_Pfmmm_param_3,
	.param .u64 _Z14gemm_bias_reluPKfS0_S0_Pfmmm_param_4,
	.param .u64 _Z14gemm_bias_reluPKfS0_S0_Pfmmm_param_5,
	.param .u64 _Z14gemm_bias_reluPKfS0_S0_Pfmmm_param_6
)
.maxntid 256
.minnctapersm 4
{
	.reg .pred 	%p<27>;
	.reg .b32 	%r<66>;
	.reg .b32 	%f<163>;
	.reg .b64 	%rd<55>;
	// demoted variable
	.shared .align 4 .b8 _ZZ14gemm_bias_reluPKfS0_S0_PfmmmE2sA[2048];
	// demoted variable
	.shared .align 4 .b8 _ZZ14gemm_bias_reluPKfS0_S0_PfmmmE2sW[2048];
	ld.param.u64 	%rd16, [_Z14gemm_bias_reluPKfS0_S0_Pfmmm_param_0];
	ld.param.u64 	%rd17, [_Z14gemm_bias_reluPKfS0_S0_Pfmmm_param_1];
	ld.param.u64 	%rd21, [_Z14gemm_bias_reluPKfS0_S0_Pfmmm_param_3];
	ld.param.u64 	%rd18, [_Z14gemm_bias_reluPKfS0_S0_Pfmmm_param_4];
	ld.param.u64 	%rd19, [_Z14gemm_bias_reluPKfS0_S0_Pfmmm_param_5];
	ld.param.u64 	%rd20, [_Z14gemm_bias_reluPKfS0_S0_Pfmmm_param_6];
	cvta.to.global.u64 	%rd1, %rd21;
	mov.u32 	%r1, %ctaid.x;
	mov.u32 	%r2, %ctaid.y;
	cvt.u32.u64 	%r3, %rd19;
	setp.lt.s32 	%p1, %r3, 1;
	mov.f32 	%f159, 0f00000000;
	mov.f32 	%f160, %f159;
	mov.f32 	%f161, %f159;
	mov.f32 	%f162, %f159;
	@%p1 bra 	$L__BB0_11;
	cvta.to.global.u64 	%rd23, %rd17;
	cvta.to.global.u64 	%rd24, %rd16;
	mov.u32 	%r32, %tid.x;
	mov.u32 	%r33, %tid.y;
	shl.b32 	%r34, %r33, 4;
	add.s32 	%r35, %r34, %r32;
	and.b32  	%r62, %r32, 15;
	shl.b32 	%r36, %r1, 5;
	cvt.u32.u64 	%r5, %rd18;
	shl.b32 	%r37, %r32, 2;
	and.b32  	%r38, %r37, 60;
	mov.u32 	%r39, _ZZ14gemm_bias_reluPKfS0_S0_PfmmmE2sA;
	add.s32 	%r40, %r39, %r38;
	and.b32  	%r41, %r35, 31;
	shl.b32 	%r42, %r2, 5;
	or.b32  	%r6, %r41, %r42;
	cvt.u32.u64 	%r7, %rd20;
	cvt.u64.u32 	%rd25, %r6;
	shl.b32 	%r43, %r35, 2;
	and.b32  	%r44, %r43, 124;
	mov.u32 	%r45, _ZZ14gemm_bias_reluPKfS0_S0_PfmmmE2sW;
	add.s32 	%r46, %r45, %r44;
	shl.b32 	%r47, %r33, 7;
	add.s32 	%r8, %r39, %r47;
	shr.u32 	%r48, %r35, 4;
	add.s32 	%r9, %r48, %r36;
	cvt.u64.u32 	%rd26, %r9;
	shl.b32 	%r49, %r48, 6;
	add.s32 	%r10, %r40, %r49;
	shr.u32 	%r63, %r35, 5;
	shl.b32 	%r50, %r63, 7;
	add.s32 	%r12, %r46, %r50;
	add.s32 	%r51, %r35, 256;
	shr.u32 	%r52, %r51, 4;
	add.s32 	%r13, %r52, %r36;
	cvt.u64.u32 	%rd27, %r13;
	shl.b32 	%r53, %r52, 6;
	add.s32 	%r14, %r40, %r53;
	shr.u32 	%r64, %r51, 5;
	shl.b32 	%r54, %r64, 7;
	add.s32 	%r16, %r46, %r54;
	shl.b32 	%r55, %r32, 3;
	add.s32 	%r17, %r45, %r55;
	cvt.u64.u32 	%rd28, %r51;
	shr.u64 	%rd29, %rd28, 5;
	mad.lo.s64 	%rd30, %rd20, %rd29, %rd25;
	shl.b64 	%rd31, %rd30, 2;
	add.s64 	%rd2, %rd23, %rd31;
	shl.b64 	%rd3, %rd20, 6;
	cvt.u64.u32 	%rd32, %r35;
	shr.u64 	%rd33, %rd32, 5;
	mad.lo.s64 	%rd34, %rd20, %rd33, %rd25;
	shl.b64 	%rd35, %rd34, 2;
	add.s64 	%rd4, %rd23, %rd35;
	cvt.u64.u32 	%rd36, %r32;
	and.b64  	%rd37, %rd36, 15;
	mad.lo.s64 	%rd38, %rd19, %rd27, %rd37;
	shl.b64 	%rd39, %rd38, 2;
	add.s64 	%rd53, %rd24, %rd39;
	mad.lo.s64 	%rd40, %rd19, %rd26, %rd37;
	shl.b64 	%rd41, %rd40, 2;
	add.s64 	%rd52, %rd24, %rd41;
	mov.b32 	%r65, 0;
	mov.f32 	%f159, 0f00000000;
	mov.b64 	%rd54, 0;
$L__BB0_2:
	setp.ge.s32 	%p2, %r9, %r5;
	setp.ge.s32 	%p3, %r62, %r3;
	mov.f32 	%f155, 0f00000000;
	or.pred  	%p4, %p2, %p3;
	@%p4 bra 	$L__BB0_4;
	ld.global.f32 	%f155, [%rd52];
$L__BB0_4:
	setp.ge.s32 	%p5, %r6, %r7;
	st.shared.f32 	[%r10], %f155;
	setp.ge.s32 	%p6, %r63, %r3;
	mov.f32 	%f156, 0f00000000;
	or.pred  	%p7, %p6, %p5;
	@%p7 bra 	$L__BB0_6;
	add.s64 	%rd42, %rd4, %rd54;
	ld.global.f32 	%f156, [%rd42];
$L__BB0_6:
	setp.ge.s32 	%p8, %r62, %r3;
	setp.ge.s32 	%p9, %r13, %r5;
	st.shared.f32 	[%r12], %f156;
	mov.f32 	%f157, 0f00000000;
	or.pred  	%p10, %p9, %p8;
	@%p10 bra 	$L__BB0_8;
	ld.global.f32 	%f157, [%rd53];
$L__BB0_8:
	setp.ge.s32 	%p11, %r6, %r7;
	st.shared.f32 	[%r14], %f157;
	setp.ge.s32 	%p12, %r64, %r3;
	mov.f32 	%f158, 0f00000000;
	or.pred  	%p13, %p12, %p11;
	@%p13 bra 	$L__BB0_10;
	add.s64 	%rd43, %rd2, %rd54;
	ld.global.f32 	%f158, [%rd43];
$L__BB0_10:
	st.shared.f32 	[%r16], %f158;
	bar.sync 	0;
	ld.shared.f32 	%f27, [%r8];
	ld.shared.f32 	%f28, [%r8+64];
	ld.shared.f32 	%f29, [%r17];
	ld.shared.f32 	%f30, [%r17+4];
	fma.rn.f32 	%f31, %f27, %f29, %f159;
	fma.rn.f32 	%f32, %f27, %f30, %f160;
	fma.rn.f32 	%f33, %f28, %f29, %f161;
	fma.rn.f32 	%f34, %f28, %f30, %f162;
	ld.shared.f32 	%f35, [%r8+4];
	ld.shared.f32 	%f36, [%r8+68];
	ld.shared.f32 	%f37, [%r17+128];
	ld.shared.f32 	%f38, [%r17+132];
	fma.rn.f32 	%f39, %f35, %f37, %f31;
	fma.rn.f32 	%f40, %f35, %f38, %f32;
	fma.rn.f32 	%f41, %f36, %f37, %f33;
	fma.rn.f32 	%f42, %f36, %f38, %f34;
	ld.shared.f32 	%f43, [%r8+8];
	ld.shared.f32 	%f44, [%r8+72];
	ld.shared.f32 	%f45, [%r17+256];
	ld.shared.f32 	%f46, [%r17+260];
	fma.rn.f32 	%f47, %f43, %f45, %f39;
	fma.rn.f32 	%f48, %f43, %f46, %f40;
	fma.rn.f32 	%f49, %f44, %f45, %f41;
	fma.rn.f32 	%f50, %f44, %f46, %f42;
	ld.shared.f32 	%f51, [%r8+12];
	ld.shared.f32 	%f52, [%r8+76];
	ld.shared.f32 	%f53, [%r17+384];
	ld.shared.f32 	%f54, [%r17+388];
	fma.rn.f32 	%f55, %f51, %f53, %f47;
	fma.rn.f32 	%f56, %f51, %f54, %f48;
	fma.rn.f32 	%f57, %f52, %f53, %f49;
	fma.rn.f32 	%f58, %f52, %f54, %f50;
	ld.shared.f32 	%f59, [%r8+16];
	ld.shared.f32 	%f60, [%r8+80];
	ld.shared.f32 	%f61, [%r17+512];
	ld.shared.f32 	%f62, [%r17+516];
	fma.rn.f32 	%f63, %f59, %f61, %f55;
	fma.rn.f32 	%f64, %f59, %f62, %f56;
	fma.rn.f32 	%f65, %f60, %f61, %f57;
	fma.rn.f32 	%f66, %f60, %f62, %f58;
	ld.shared.f32 	%f67, [%r8+20];
	ld.shared.f32 	%f68, [%r8+84];
	ld.shared.f32 	%f69, [%r17+640];
	ld.shared.f32 	%f70, [%r17+644];
	fma.rn.f32 	%f71, %f67, %f69, %f63;
	fma.rn.f32 	%f72, %f67, %f70, %f64;
	fma.rn.f32 	%f73, %f68, %f69, %f65;
	fma.rn.f32 	%f74, %f68, %f70, %f66;
	ld.shared.f32 	%f75, [%r8+24];
	ld.shared.f32 	%f76, [%r8+88];
	ld.shared.f32 	%f77, [%r17+768];
	ld.shared.f32 	%f78, [%r17+772];
	fma.rn.f32 	%f79, %f75, %f77, %f71;
	fma.rn.f32 	%f80, %f75, %f78, %f72;
	fma.rn.f32 	%f81, %f76, %f77, %f73;
	fma.rn.f32 	%f82, %f76, %f78, %f74;
	ld.shared.f32 	%f83, [%r8+28];
	ld.shared.f32 	%f84, [%r8+92];
	ld.shared.f32 	%f85, [%r17+896];
	ld.shared.f32 	%f86, [%r17+900];
	fma.rn.f32 	%f87, %f83, %f85, %f79;
	fma.rn.f32 	%f88, %f83, %f86, %f80;
	fma.rn.f32 	%f89, %f84, %f85, %f81;
	fma.rn.f32 	%f90, %f84, %f86, %f82;
	ld.shared.f32 	%f91, [%r8+32];
	ld.shared.f32 	%f92, [%r8+96];
	ld.shared.f32 	%f93, [%r17+1024];
	ld.shared.f32 	%f94, [%r17+1028];
	fma.rn.f32 	%f95, %f91, %f93, %f87;
	fma.rn.f32 	%f96, %f91, %f94, %f88;
	fma.rn.f32 	%f97, %f92, %f93, %f89;
	fma.rn.f32 	%f98, %f92, %f94, %f90;
	ld.shared.f32 	%f99, [%r8+36];
	ld.shared.f32 	%f100, [%r8+100];
	ld.shared.f32 	%f101, [%r17+1152];
	ld.shared.f32 	%f102, [%r17+1156];
	fma.rn.f32 	%f103, %f99, %f101, %f95;
	fma.rn.f32 	%f104, %f99, %f102, %f96;
	fma.rn.f32 	%f105, %f100, %f101, %f97;
	fma.rn.f32 	%f106, %f100, %f102, %f98;
	ld.shared.f32 	%f107, [%r8+40];
	ld.shared.f32 	%f108, [%r8+104];
	ld.shared.f32 	%f109, [%r17+1280];
	ld.shared.f32 	%f110, [%r17+1284];
	fma.rn.f32 	%f111, %f107, %f109, %f103;
	fma.rn.f32 	%f112, %f107, %f110, %f104;
	fma.rn.f32 	%f113, %f108, %f109, %f105;
	fma.rn.f32 	%f114, %f108, %f110, %f106;
	ld.shared.f32 	%f115, [%r8+44];
	ld.shared.f32 	%f116, [%r8+108];
	ld.shared.f32 	%f117, [%r17+1408];
	ld.shared.f32 	%f118, [%r17+1412];
	fma.rn.f32 	%f119, %f115, %f117, %f111;
	fma.rn.f32 	%f120, %f115, %f118, %f112;
	fma.rn.f32 	%f121, %f116, %f117, %f113;
	fma.rn.f32 	%f122, %f116, %f118, %f114;
	ld.shared.f32 	%f123, [%r8+48];
	ld.shared.f32 	%f124, [%r8+112];
	ld.shared.f32 	%f125, [%r17+1536];
	ld.shared.f32 	%f126, [%r17+1540];
	fma.rn.f32 	%f127, %f123, %f125, %f119;
	fma.rn.f32 	%f128, %f123, %f126, %f120;
	fma.rn.f32 	%f129, %f124, %f125, %f121;
	fma.rn.f32 	%f130, %f124, %f126, %f122;
	ld.shared.f32 	%f131, [%r8+52];
	ld.shared.f32 	%f132, [%r8+116];
	ld.shared.f32 	%f133, [%r17+1664];
	ld.shared.f32 	%f134, [%r17+1668];
	fma.rn.f32 	%f135, %f131, %f133, %f127;
	fma.rn.f32 	%f136, %f131, %f134, %f128;
	fma.rn.f32 	%f137, %f132, %f133, %f129;
	fma.rn.f32 	%f138, %f132, %f134, %f130;
	ld.shared.f32 	%f139, [%r8+56];
	ld.shared.f32 	%f140, [%r8+120];
	ld.shared.f32 	%f141, [%r17+1792];
	ld.shared.f32 	%f142, [%r17+1796];
	fma.rn.f32 	%f143, %f139, %f141, %f135;
	fma.rn.f32 	%f144, %f139, %f142, %f136;
	fma.rn.f32 	%f145, %f140, %f141, %f137;
	fma.rn.f32 	%f146, %f140, %f142, %f138;
	ld.shared.f32 	%f147, [%r8+60];
	ld.shared.f32 	%f148, [%r8+124];
	ld.shared.f32 	%f149, [%r17+1920];
	ld.shared.f32 	%f150, [%r17+1924];
	fma.rn.f32 	%f159, %f147, %f149, %f143;
	fma.rn.f32 	%f160, %f147, %f150, %f144;
	fma.rn.f32 	%f161, %f148, %f149, %f145;
	fma.rn.f32 	%f162, %f148, %f150, %f146;
	bar.sync 	0;
	add.s32 	%r65, %r65, 16;
	add.s64 	%rd54, %rd54, %rd3;
	add.s32 	%r64, %r64, 16;
	add.s32 	%r63, %r63, 16;
	add.s64 	%rd53, %rd53, 64;
	add.s64 	%rd52, %rd52, 64;
	add.s32 	%r62, %r62, 16;
	setp.lt.s32 	%p14, %r65, %r3;
	@%p14 bra 	$L__BB0_2;
$L__BB0_11:
	shl.b32 	%r26, %r1, 5;
	shl.b32 	%r59, %r2, 5;
	cvt.u32.u64 	%r27, %rd18;
	cvt.u32.u64 	%r28, %rd20;
	setp.ge.s32 	%p15, %r26, %r27;
	cvt.u64.u32 	%rd44, %r26;
	setp.ge.s32 	%p16, %r59, %r28;
	cvt.u64.u32 	%rd13, %r59;
	mad.lo.s64 	%rd45, %rd20, %rd44, %rd13;
	shl.b64 	%rd46, %rd45, 2;
	add.s64 	%rd14, %rd1, %rd46;
	or.pred  	%p17, %p15, %p16;
	@%p17 bra 	$L__BB0_13;
	st.global.f32 	[%rd14], %f159;
$L__BB0_13:
	cvt.u32.u64 	%r60, %rd13;
	setp.ge.s32 	%p18, %r26, %r27;
	add.s32 	%r29, %r60, 1;
	setp.ge.s32 	%p19, %r29, %r28;
	or.pred  	%p20, %p18, %p19;
	@%p20 bra 	$L__BB0_15;
	st.global.f32 	[%rd14+4], %f160;
$L__BB0_15:
	setp.ge.s32 	%p21, %r60, %r28;
	add.s32 	%r30, %r26, 1;
	setp.ge.s32 	%p22, %r30, %r27;
	cvt.u64.u32 	%rd49, %r30;
	mad.lo.s64 	%rd50, %rd20, %rd49, %rd13;
	shl.b64 	%rd51, %rd50, 2;
	add.s64 	%rd15, %rd1, %rd51;
	or.pred  	%p23, %p22, %p21;
	@%p23 bra 	$L__BB0_17;
	st.global.f32 	[%rd15], %f161;
$L__BB0_17:
	setp.ge.s32 	%p24, %r30, %r27;
	setp.ge.s32 	%p25, %r29, %r28;
	or.pred  	%p26, %p24, %p25;
	@%p26 bra 	$L__BB0_19;
	st.global.f32 	[%rd15+4], %f162;
$L__BB0_19:
	ret;

}


// ===== COMPILED SASS (sm_100) =====

	.target	sm_100

	.elftype	@"ET_EXEC"


//--------------------- .note.nv.tkinfo           --------------------------
	.section	.note.nv.tkinfo,"",@"SHT_NOTE"
	.sectionflags	@"SHF_NOTE_NV_TKINFO"
	.tkinfo
        /*0018*/ 	.word	0x00000002
        /*0030*/ 	.string	""
        /*0030*/ 	.string	"ptxas"
        /*0030*/ 	.string	"Cuda compilation tools, release 13.0, V13.0.88"
        /*0030*/ 	.string	"Build cuda_13.0.r13.0/compiler.36424714_0"
        /*0030*/ 	.string	"-arch sm_100 -m 64 "



//--------------------- .note.nv.cuinfo           --------------------------
	.section	.note.nv.cuinfo,"",@"SHT_NOTE"
	.sectionflags	@"SHF_NOTE_NV_CUINFO"
        /*0018*/ 	.short	0x0002
        /*001a*/ 	.short	0x0064
        /*001c*/ 	.short	0x0082
	.zero		2


//--------------------- .nv.info                  --------------------------
	.section	.nv.info,"",@"SHT_CUDA_INFO"
	.align	4


	//----- nvinfo : EIATTR_REGCOUNT
	.align		4
        /*0000*/ 	.byte	0x04, 0x2f
        /*0002*/ 	.short	(.L_1 - .L_0)
	.align		4
.L_0:
        /*0004*/ 	.word	index@(_Z14gemm_bias_reluPKfS0_S0_Pfmmm)
        /*0008*/ 	.word	0x0000003e


	//----- nvinfo : EIATTR_FRAME_SIZE
	.align		4
.L_1:
        /*000c*/ 	.byte	0x04, 0x11
        /*000e*/ 	.short	(.L_3 - .L_2)
	.align		4
.L_2:
        /*0010*/ 	.word	index@(_Z14gemm_bias_reluPKfS0_S0_Pfmmm)
        /*0014*/ 	.word	0x00000000


	//----- nvinfo : EIATTR_MIN_STACK_SIZE
	.align		4
.L_3:
        /*0018*/ 	.byte	0x04, 0x12
        /*001a*/ 	.short	(.L_5 - .L_4)
	.align		4
.L_4:
        /*001c*/ 	.word	index@(_Z14gemm_bias_reluPKfS0_S0_Pfmmm)
        /*0020*/ 	.word	0x00000000
.L_5:


//--------------------- .nv.compat                --------------------------
	.section	.nv.compat,"",@"SHT_CUDA_COMPAT_INFO"
	.align	4
        /*0000*/ 	.byte	0x02, 0x09, 0x00, 0x00, 0x02, 0x02, 0x01, 0x00, 0x02, 0x05, 0x05, 0x00, 0x03, 0x07, 0x01, 0x01
        /*0010*/ 	.byte	0x02, 0x03, 0x00, 0x00, 0x02, 0x06, 0x01, 0x00, 0x04, 0x0b, 0x08, 0x00, 0x09, 0x00, 0x00, 0x00
        /*0020*/ 	.byte	0x00, 0x00, 0x00, 0x00


//--------------------- .nv.info._Z14gemm_bias_reluPKfS0_S0_Pfmmm --------------------------
	.section	.nv.info._Z14gemm_bias_reluPKfS0_S0_Pfmmm,"",@"SHT_CUDA_INFO"
	.sectionflags	@""
	.align	4


	//----- nvinfo : EIATTR_CUDA_API_VERSION
	.align		4
        /*0000*/ 	.byte	0x04, 0x37
        /*0002*/ 	.short	(.L_7 - .L_6)
.L_6:
        /*0004*/ 	.word	0x00000082


	//----- nvinfo : EIATTR_KPARAM_INFO
	.align		4
.L_7:
        /*0008*/ 	.byte	0x04, 0x17
        /*000a*/ 	.short	(.L_9 - .L_8)
.L_8:
        /*000c*/ 	.word	0x00000000
        /*0010*/ 	.short	0x0006
        /*0012*/ 	.short	0x0030
        /*0014*/ 	.byte	0x00, 0xf0, 0x21, 0x00


	//----- nvinfo : EIATTR_KPARAM_INFO
	.align		4
.L_9:
        /*0018*/ 	.byte	0x04, 0x17
        /*001a*/ 	.short	(.L_11 - .L_10)
.L_10:
        /*001c*/ 	.word	0x00000000
        /*0020*/ 	.short	0x0005
        /*0022*/ 	.short	0x0028
        /*0024*/ 	.byte	0x00, 0xf0, 0x21, 0x00


	//----- nvinfo : EIATTR_KPARAM_INFO
	.align		4
.L_11:
        /*0028*/ 	.byte	0x04, 0x17
        /*002a*/ 	.short	(.L_13 - .L_12)
.L_12:
        /*002c*/ 	.word	0x00000000
        /*0030*/ 	.short	0x0004
        /*0032*/ 	.short	0x0020
        /*0034*/ 	.byte	0x00, 0xf0, 0x21, 0x00


	//----- nvinfo : EIATTR_KPARAM_INFO
	.align		4
.L_13:
        /*0038*/ 	.byte	0x04, 0x17
        /*003a*/ 	.short	(.L_15 - .L_14)
.L_14:
        /*003c*/ 	.word	0x00000000
        /*0040*/ 	.short	0x0003
        /*0042*/ 	.short	0x0018
        /*0044*/ 	.byte	0x00, 0xf5, 0x21, 0x00


	//----- nvinfo : EIATTR_KPARAM_INFO
	.align		4
.L_15:
        /*0048*/ 	.byte	0x04, 0x17
        /*004a*/ 	.short	(.L_17 - .L_16)
.L_16:
        /*004c*/ 	.word	0x00000000
        /*0050*/ 	.short	0x0002
        /*0052*/ 	.short	0x0010
        /*0054*/ 	.byte	0x00, 0xf5, 0x21, 0x00


	//----- nvinfo : EIATTR_KPARAM_INFO
	.align		4
.L_17:
        /*0058*/ 	.byte	0x04, 0x17
        /*005a*/ 	.short	(.L_19 - .L_18)
.L_18:
        /*005c*/ 	.word	0x00000000
        /*0060*/ 	.short	0x0001
        /*0062*/ 	.short	0x0008
        /*0064*/ 	.byte	0x00, 0xf5, 0x21, 0x00


	//----- nvinfo : EIATTR_KPARAM_INFO
	.align		4
.L_19:
        /*0068*/ 	.byte	0x04, 0x17
        /*006a*/ 	.short	(.L_21 - .L_20)
.L_20:
        /*006c*/ 	.word	0x00000000
        /*0070*/ 	.short	0x0000
        /*0072*/ 	.short	0x0000
        /*0074*/ 	.byte	0x00, 0xf5, 0x21, 0x00


	//----- nvinfo : EIATTR_SPARSE_MMA_MASK
	.align		4
.L_21:
        /*0078*/ 	.byte	0x03, 0x50
        /*007a*/ 	.short	0x0000


	//----- nvinfo : EIATTR_MAXREG_COUNT
	.align		4
        /*007c*/ 	.byte	0x03, 0x1b
        /*007e*/ 	.short	0x0040


	//----- nvinfo : EIATTR_NUM_BARRIERS
	.align		4
        /*0080*/ 	.byte	0x02, 0x4c
        /*0082*/ 	.byte	0x01
	.zero		1


	//----- nvinfo : EIATTR_MERCURY_ISA_VERSION
	.align		4
        /*0084*/ 	.byte	0x03, 0x5f
        /*0086*/ 	.short	0x0101


	//----- nvinfo : EIATTR_VRC_CTA_INIT_COUNT
	.align		4
        /*0088*/ 	.byte	0x02, 0x4a
	.zero		1
	.zero		1


	//----- nvinfo : EIATTR_EXIT_INSTR_OFFSETS
	.align		4
        /*008c*/ 	.byte	0x04, 0x1c
        /*008e*/ 	.short	(.L_23 - .L_22)


	//   ....[0]....
.L_22:
        /*0090*/ 	.word	0x00000dc0


	//   ....[1]....
        /*0094*/ 	.word	0x00000de0


	//----- nvinfo : EIATTR_MAX_THREADS
	.align		4
.L_23:
        /*0098*/ 	.byte	0x04, 0x05
        /*009a*/ 	.short	(.L_25 - .L_24)
.L_24:
        /*009c*/ 	.word	0x00000100
        /*00a0*/ 	.word	0x00000001
        /*00a4*/ 	.word	0x00000001


	//----- nvinfo : EIATTR_CBANK_PARAM_SIZE
	.align		4
.L_25:
        /*00a8*/ 	.byte	0x03, 0x19
        /*00aa*/ 	.short	0x0038


	//----- nvinfo : EIATTR_PARAM_CBANK
	.align		4
        /*00ac*/ 	.byte	0x04, 0x0a
        /*00ae*/ 	.short	(.L_27 - .L_26)
	.align		4
.L_26:
        /*00b0*/ 	.word	index@(.nv.constant0._Z14gemm_bias_reluPKfS0_S0_Pfmmm)
        /*00b4*/ 	.short	0x0380
        /*00b6*/ 	.short	0x0038


	//----- nvinfo : EIATTR_SW_WAR
	.align		4
.L_27:
        /*00b8*/ 	.byte	0x04, 0x36
        /*00ba*/ 	.short	(.L_29 - .L_28)
.L_28:
        /*00bc*/ 	.word	0x00000008
.L_29:


//--------------------- .nv.callgraph             --------------------------
	.section	.nv.callgraph,"",@"SHT_CUDA_CALLGRAPH"
	.align	4
	.sectionentsize	8
	.align		4
        /*0000*/ 	.word	0x00000000
	.align		4
        /*0004*/ 	.word	0xffffffff
	.align		4
        /*0008*/ 	.word	0x00000000
	.align		4
        /*000c*/ 	.word	0xfffffffe
	.align		4
        /*0010*/ 	.word	0x00000000
	.align		4
        /*0014*/ 	.word	0xfffffffd
	.align		4
        /*0018*/ 	.word	0x00000000
	.align		4
        /*001c*/ 	.word	0xfffffffc


//--------------------- .text._Z14gemm_bias_reluPKfS0_S0_Pfmmm --------------------------
	.section	.text._Z14gemm_bias_reluPKfS0_S0_Pfmmm,"ax",@progbits
	.align	128
        .global         _Z14gemm_bias_reluPKfS0_S0_Pfmmm
        .type           _Z14gemm_bias_reluPKfS0_S0_Pfmmm,@function
        .size           _Z14gemm_bias_reluPKfS0_S0_Pfmmm,(.L_x_3 - _Z14gemm_bias_reluPKfS0_S0_Pfmmm)
        .other          _Z14gemm_bias_reluPKfS0_S0_Pfmmm,@"STO_CUDA_ENTRY STV_DEFAULT"
_Z14gemm_bias_reluPKfS0_S0_Pfmmm:
.text._Z14gemm_bias_reluPKfS0_S0_Pfmmm:
[----:B------:R-:W-:Y:S01]  /*0000*/  LDC R1, c[0x0][0x37c] ;  /* 0x0000df00ff017b82 */ /* 0x000fe20000000800 */
[----:B------:R-:W0:Y:S01]  /*0010*/  LDCU UR7, c[0x0][0x3a8] ;  /* 0x00007500ff0777ac */ /* 0x000e220008000800 */
[----:B------:R-:W1:Y:S01]  /*0020*/  S2R R0, SR_CTAID.Y ;  /* 0x0000000000007919 */ /* 0x000e620000002600 */
[----:B------:R-:W-:Y:S02]  /*0030*/  CS2R R56, SRZ ;  /* 0x0000000000387805 */ /* 0x000fe4000001ff00 */
[----:B------:R-:W-:Y:S01]  /*0040*/  CS2R R58, SRZ ;  /* 0x00000000003a7805 */ /* 0x000fe2000001ff00 */
[----:B------:R-:W2:Y:S01]  /*0050*/  LDCU.64 UR8, c[0x0][0x358] ;  /* 0x00006b00ff0877ac */ /* 0x000ea20008000a00 */
[----:B------:R-:W3:Y:S01]  /*0060*/  S2R R2, SR_CTAID.X ;  /* 0x0000000000027919 */ /* 0x000ee20000002500 */
[----:B0-----:R-:W-:-:S09]  /*0070*/  UISETP.GE.AND UP0, UPT, UR7, 0x1, UPT ;  /* 0x000000010700788c */ /* 0x001fd2000bf06270 */
[----:B--2---:R-:W-:Y:S05]  /*0080*/  BRA.U !UP0, `(.L_x_0) ;  /* 0x0000000908e87547 */ /* 0x004fea000b800000 */
[----:B------:R-:W0:Y:S01]  /*0090*/  S2R R36, SR_TID.X ;  /* 0x0000000000247919 */ /* 0x000e220000002100 */
[----:B------:R-:W2:Y:S01]  /*00a0*/  S2UR UR5, SR_CgaCtaId ;  /* 0x00000000000579c3 */ /* 0x000ea20000008800 */
[----:B------:R-:W4:Y:S01]  /*00b0*/  LDCU UR12, c[0x0][0x3ac] ;  /* 0x00007580ff0c77ac */ /* 0x000f220008000800 */
[----:B------:R-:W-:Y:S01]  /*00c0*/  HFMA2 R9, -RZ, RZ, 0, 0 ;  /* 0x00000000ff097431 */ /* 0x000fe200000001ff */
[----:B------:R-:W5:Y:S01]  /*00d0*/  S2R R53, SR_TID.Y ;  /* 0x0000000000357919 */ /* 0x000f620000002200 */
[----:B------:R-:W-:Y:S01]  /*00e0*/  HFMA2 R57, -RZ, RZ, 0, 0 ;  /* 0x00000000ff397431 */ /* 0x000fe200000001ff */
[----:B------:R-:W4:Y:S01]  /*00f0*/  LDCU.64 UR10, c[0x0][0x3b0] ;  /* 0x00007600ff0a77ac */ /* 0x000f220008000a00 */
[----:B------:R-:W4:Y:S01]  /*0100*/  LDCU.128 UR16, c[0x0][0x380] ;  /* 0x00007000ff1077ac */ /* 0x000f220008000c00 */
[----:B------:R-:W-:Y:S01]  /*0110*/  UMOV UR4, 0x400 ;  /* 0x0000040000047882 */ /* 0x000fe20000000000 */
[----:B------:R-:W0:Y:S01]  /*0120*/  LDCU UR14, c[0x0][0x3a8] ;  /* 0x00007500ff0e77ac */ /* 0x000e220008000800 */
[----:B------:R-:W0:Y:S01]  /*0130*/  LDCU UR13, c[0x0][0x3a0] ;  /* 0x00007400ff0d77ac */ /* 0x000e220008000800 */
[----:B--2---:R-:W-:-:S02]  /*0140*/  ULEA UR6, UR5, UR4, 0x18 ;  /* 0x0000000405067291 */ /* 0x004fc4000f8ec0ff */
[----:B------:R-:W-:-:S04]  /*0150*/  UIADD3 UR4, UPT, UPT, UR4, 0x800, URZ ;  /* 0x0000080004047890 */ /* 0x000fc8000fffe0ff */
[----:B------:R-:W-:Y:S01]  /*0160*/  ULEA UR5, UR5, UR4, 0x18 ;  /* 0x0000000405057291 */ /* 0x000fe2000f8ec0ff */
[C---:B0-----:R-:W-:Y:S02]  /*0170*/  LOP3.LUT R6, R36.reuse, 0xf, RZ, 0xc0, !PT ;  /* 0x0000000f24067812 */ /* 0x041fe400078ec0ff */
[----:B------:R-:W-:Y:S01]  /*0180*/  SHF.L.U32 R3, R36, 0x2, RZ ;  /* 0x0000000224037819 */ /* 0x000fe200000006ff */
[----:B------:R-:W-:Y:S01]  /*0190*/  UMOV UR4, URZ ;  /* 0x000000ff00047c82 */ /* 0x000fe20008000000 */
[----:B-----5:R-:W-:Y:S02]  /*01a0*/  LEA R32, R53, R36, 0x4 ;  /* 0x0000002435207211 */ /* 0x020fe400078e20ff */
[----:B------:R-:W-:Y:S02]  /*01b0*/  MOV R8, R6 ;  /* 0x0000000600087202 */ /* 0x000fe40000000f00 */
[----:B------:R-:W-:Y:S02]  /*01c0*/  SHF.R.U32.HI R51, RZ, 0x4, R32 ;  /* 0x00000004ff337819 */ /* 0x000fe40000011620 */
[----:B------:R-:W-:-:S02]  /*01d0*/  LOP3.LUT R55, R32, 0x1f, RZ, 0xc0, !PT ;  /* 0x0000001f20377812 */ /* 0x000fc400078ec0ff */
[----:B---3--:R-:W-:Y:S02]  /*01e0*/  LEA R52, R2, R51, 0x5 ;  /* 0x0000003302347211 */ /* 0x008fe400078e28ff */
[----:B------:R-:W-:Y:S02]  /*01f0*/  IADD3 R16, PT, PT, R32, 0x100, RZ ;  /* 0x0000010020107810 */ /* 0x000fe40007ffe0ff */
[----:B------:R-:W-:Y:S01]  /*0200*/  LOP3.LUT R3, R3, 0x3c, RZ, 0xc0, !PT ;  /* 0x0000003c03037812 */ /* 0x000fe200078ec0ff */
[----:B------:R-:W-:Y:S01]  /*0210*/  IMAD.WIDE.U32 R12, R52, UR7, R8 ;  /* 0x00000007340c7c25 */ /* 0x000fe2000f8e0008 */
[----:B-1----:R-:W-:Y:S02]  /*0220*/  LEA R54, R0, R55, 0x5 ;  /* 0x0000003700367211 */ /* 0x002fe400078e28ff */
[----:B------:R-:W-:Y:S01]  /*0230*/  SHF.R.U64 R7, R16, 0x5, RZ ;  /* 0x0000000510077819 */ /* 0x000fe200000012ff */
[----:B----4-:R-:W-:Y:S01]  /*0240*/  IMAD R11, R52, UR12, R13 ;  /* 0x0000000c340b7c24 */ /* 0x010fe2000f8e020d */
[----:B------:R-:W-:-:S02]  /*0250*/  MOV R55, RZ ;  /* 0x000000ff00377202 */ /* 0x000fc40000000f00 */
[----:B------:R-:W-:Y:S02]  /*0260*/  IADD3 R3, PT, PT, R3, UR6, RZ ;  /* 0x0000000603037c10 */ /* 0x000fe4000fffe0ff */
[----:B------:R-:W-:Y:S01]  /*0270*/  SHF.R.U32.HI R49, RZ, 0x4, R16 ;  /* 0x00000004ff317819 */ /* 0x000fe20000011610 */
[C---:B------:R-:W-:Y:S01]  /*0280*/  IMAD.WIDE.U32 R4, R7.reuse, UR10, R54 ;  /* 0x0000000a07047c25 */ /* 0x040fe2000f8e0036 */
[----:B------:R-:W-:Y:S02]  /*0290*/  SHF.R.U64 R17, R32, 0x5, RZ ;  /* 0x0000000520117819 */ /* 0x000fe400000012ff */
[----:B------:R-:W-:Y:S01]  /*02a0*/  LEA R10, P1, R12, UR16, 0x2 ;  /* 0x000000100c0a7c11 */ /* 0x000fe2000f8210ff */
[----:B------:R-:W-:Y:S01]  /*02b0*/  IMAD R7, R7, UR11, R5 ;  /* 0x0000000b07077c24 */ /* 0x000fe2000f8e0205 */
[----:B------:R-:W-:Y:S02]  /*02c0*/  LEA R48, R49, R3, 0x6 ;  /* 0x0000000331307211 */ /* 0x000fe400078e30ff */
[----:B------:R-:W-:-:S02]  /*02d0*/  LEA R49, R2, R49, 0x5 ;  /* 0x0000003102317211 */ /* 0x000fc400078e28ff */
[----:B------:R-:W-:Y:S01]  /*02e0*/  LEA.HI.X R11, R12, UR17, R11, 0x2, P1 ;  /* 0x000000110c0b7c11 */ /* 0x000fe200088f140b */
[----:B------:R-:W-:Y:S01]  /*02f0*/  IMAD.WIDE.U32 R12, R17, UR10, R54 ;  /* 0x0000000a110c7c25 */ /* 0x000fe2000f8e0036 */
[C---:B------:R-:W-:Y:S02]  /*0300*/  LEA R5, P0, R4.reuse, UR18, 0x2 ;  /* 0x0000001204057c11 */ /* 0x040fe4000f8010ff */
[----:B------:R-:W-:Y:S01]  /*0310*/  LEA R51, R51, R3, 0x6 ;  /* 0x0000000333337211 */ /* 0x000fe200078e30ff */
[----:B------:R-:W-:Y:S01]  /*0320*/  IMAD.WIDE.U32 R14, R49, UR7, R8 ;  /* 0x00000007310e7c25 */ /* 0x000fe2000f8e0008 */
[----:B------:R-:W-:Y:S01]  /*0330*/  LEA.HI.X R7, R4, UR19, R7, 0x2, P0 ;  /* 0x0000001304077c11 */ /* 0x000fe200080f1407 */
[----:B------:R-:W-:Y:S01]  /*0340*/  USHF.L.U64.HI UR7, UR10, 0x6, UR11 ;  /* 0x000000060a077899 */ /* 0x000fe2000801020b */
[----:B------:R-:W-:Y:S01]  /*0350*/  LEA R8, P0, R12, UR18, 0x2 ;  /* 0x000000120c087c11 */ /* 0x000fe2000f8010ff */
[----:B------:R-:W-:Y:S01]  /*0360*/  IMAD R9, R17, UR11, R13 ;  /* 0x0000000b11097c24 */ /* 0x000fe2000f8e020d */
[----:B------:R-:W-:Y:S01]  /*0370*/  SHF.L.U32 R3, R32, 0x2, RZ ;  /* 0x0000000220037819 */ /* 0x000fe200000006ff */
[----:B------:R-:W-:Y:S01]  /*0380*/  IMAD R33, R49, UR12, R15 ;  /* 0x0000000c31217c24 */ /* 0x000fe2000f8e020f */
[----:B------:R-:W-:Y:S01]  /*0390*/  LEA R4, P1, R14, UR16, 0x2 ;  /* 0x000000100e047c11 */ /* 0x000fe2000f8210ff */
[----:B------:R-:W0:Y:S01]  /*03a0*/  LDCU UR12, c[0x0][0x3b0] ;  /* 0x00007600ff0c77ac */ /* 0x000e220008000800 */
[----:B------:R-:W-:-:S02]  /*03b0*/  LEA.HI.X R9, R12, UR19, R9, 0x2, P0 ;  /* 0x000000130c097c11 */ /* 0x000fc400080f1409 */
[----:B------:R-:W-:Y:S02]  /*03c0*/  LOP3.LUT R12, R3, 0x7c, RZ, 0xc0, !PT ;  /* 0x0000007c030c7812 */ /* 0x000fe400078ec0ff */
[----:B------:R-:W-:Y:S02]  /*03d0*/  SHF.R.U32.HI R3, RZ, 0x5, R16 ;  /* 0x00000005ff037819 */ /* 0x000fe40000011610 */
[----:B------:R-:W-:Y:S02]  /*03e0*/  IADD3 R12, PT, PT, R12, UR5, RZ ;  /* 0x000000050c0c7c10 */ /* 0x000fe4000fffe0ff */
[----:B------:R-:W-:Y:S02]  /*03f0*/  SHF.R.U32.HI R32, RZ, 0x5, R32 ;  /* 0x00000005ff207819 */ /* 0x000fe40000011620 */
[----:B------:R-:W-:Y:S02]  /*0400*/  LEA.HI.X R33, R14, UR17, R33, 0x2, P1 ;  /* 0x000000110e217c11 */ /* 0x000fe400088f1421 */
[----:B------:R-:W-:-:S02]  /*0410*/  LEA R37, R3, R12, 0x7 ;  /* 0x0000000c03257211 */ /* 0x000fc400078e38ff */
[----:B------:R-:W-:Y:S02]  /*0420*/  LEA R50, R32, R12, 0x7 ;  /* 0x0000000c20327211 */ /* 0x000fe400078e38ff */
[----:B------:R-:W-:Y:S01]  /*0430*/  LEA R53, R53, UR6, 0x7 ;  /* 0x0000000635357c11 */ /* 0x000fe2000f8e38ff */
[----:B------:R-:W-:Y:S01]  /*0440*/  UMOV UR6, URZ ;  /* 0x000000ff00067c82 */ /* 0x000fe20008000000 */
[----:B------:R-:W-:Y:S01]  /*0450*/  LEA R36, R36, UR5, 0x3 ;  /* 0x0000000524247c11 */ /* 0x000fe2000f8e18ff */
[----:B0-----:R-:W-:-:S06]  /*0460*/  UMOV UR5, URZ ;  /* 0x000000ff00057c82 */ /* 0x001fcc0008000000 */
.L_x_1:
[----:B------:R-:W-:Y:S02]  /*0470*/  ISETP.GE.AND P1, PT, R6, UR14, PT ;  /* 0x0000000e06007c0c */ /* 0x000fe4000bf26270 */
[----:B------:R-:W-:Y:S02]  /*0480*/  CS2R R26, SRZ ;  /* 0x00000000001a7805 */ /* 0x000fe4000001ff00 */
[----:B------:R-:W-:Y:S02]  /*0490*/  ISETP.GE.AND P0, PT, R54, UR12, PT ;  /* 0x0000000c36007c0c */ /* 0x000fe4000bf06270 */
[----:B------:R-:W-:Y:S02]  /*04a0*/  ISETP.GE.OR P3, PT, R52, UR13, P1 ;  /* 0x0000000d34007c0c */ /* 0x000fe40008f66670 */
[----:B------:R-:W-:Y:S02]  /*04b0*/  ISETP.GE.OR P2, PT, R32, UR14, P0 ;  /* 0x0000000e20007c0c */ /* 0x000fe40008746670 */
[----:B------:R-:W-:-:S02]  /*04c0*/  ISETP.GE.OR P0, PT, R3, UR14, P0 ;  /* 0x0000000e03007c0c */ /* 0x000fc40008706670 */
[----:B------:R-:W-:Y:S02]  /*04d0*/  ISETP.GE.OR P1, PT, R49, UR13, P1 ;  /* 0x0000000d31007c0c */ /* 0x000fe40008f26670 */
[----:B------:R-:W-:-:S05]  /*04e0*/  CS2R R28, SRZ ;  /* 0x00000000001c7805 */ /* 0x000fca000001ff00 */
[----:B------:R0:W2:Y:S02]  /*04f0*/  @!P3 LDG.E R26, desc[UR8][R10.64] ;  /* 0x000000080a1ab981 */ /* 0x0000a4000c1e1900 */
[----:B------:R-:W-:Y:S02]  /*0500*/  @!P2 IADD3 R14, P3, PT, R8, UR5, RZ ;  /* 0x00000005080eac10 */ /* 0x000fe4000ff7e0ff */
[----:B------:R-:W-:Y:S02]  /*0510*/  @!P0 IADD3 R12, P4, PT, R5, UR5, RZ ;  /* 0x00000005050c8c10 */ /* 0x000fe4000ff9e0ff */
[----:B------:R-:W-:Y:S02]  /*0520*/  @!P2 IADD3.X R15, PT, PT, R9, UR6, RZ, P3, !PT ;  /* 0x00000006090fac10 */ /* 0x000fe40009ffe4ff */
[----:B------:R-:W-:Y:S02]  /*0530*/  @!P1 MOV R24, R4 ;  /* 0x0000000400189202 */ /* 0x000fe40000000f00 */
[----:B------:R-:W-:Y:S01]  /*0540*/  @!P1 MOV R25, R33 ;  /* 0x0000002100199202 */ /* 0x000fe20000000f00 */
[----:B------:R-:W3:Y:S01]  /*0550*/  @!P2 LDG.E R27, desc[UR8][R14.64] ;  /* 0x000000080e1ba981 */ /* 0x000ee2000c1e1900 */
[----:B------:R-:W-:-:S03]  /*0560*/  @!P0 IADD3.X R13, PT, PT, R7, UR6, RZ, P4, !PT ;  /* 0x00000006070d8c10 */ /* 0x000fc6000a7fe4ff */
[----:B------:R-:W4:Y:S04]  /*0570*/  @!P1 LDG.E R29, desc[UR8][R24.64] ;  /* 0x00000008181d9981 */ /* 0x000f28000c1e1900 */
[----:B------:R-:W5:Y:S01]  /*0580*/  @!P0 LDG.E R28, desc[UR8][R12.64] ;  /* 0x000000080c1c8981 */ /* 0x000f62000c1e1900 */
[----:B------:R-:W-:Y:S02]  /*0590*/  ULEA UR5, UP0, UR10, UR5, 0x6 ;  /* 0x000000050a057291 */ /* 0x000fe4000f8030ff */
[----:B------:R-:W-:Y:S02]  /*05a0*/  UIADD3 UR4, UPT, UPT, UR4, 0x10, URZ ;  /* 0x0000001004047890 */ /* 0x000fe4000fffe0ff */
[----:B------:R-:W-:Y:S02]  /*05b0*/  UIADD3.X UR6, UPT, UPT, UR6, UR7, URZ, UP0, !UPT ;  /* 0x0000000706067290 */ /* 0x000fe400087fe4ff */
[----:B------:R-:W-:Y:S01]  /*05c0*/  UISETP.GE.AND UP0, UPT, UR4, UR14, UPT ;  /* 0x0000000e0400728c */ /* 0x000fe2000bf06270 */
[----:B------:R-:W-:-:S02]  /*05d0*/  IADD3 R4, P0, PT, R4, 0x40, RZ ;  /* 0x0000004004047810 */ /* 0x000fc40007f1e0ff */
[----:B0-----:R-:W-:Y:S02]  /*05e0*/  IADD3 R10, P1, PT, R10, 0x40, RZ ;  /* 0x000000400a0a7810 */ /* 0x001fe40007f3e0ff */
[----:B------:R-:W-:Y:S02]  /*05f0*/  IADD3 R6, PT, PT, R6, 0x10, RZ ;  /* 0x0000001006067810 */ /* 0x000fe40007ffe0ff */
[----:B------:R-:W-:Y:S02]  /*0600*/  IADD3 R3, PT, PT, R3, 0x10, RZ ;  /* 0x0000001003037810 */ /* 0x000fe40007ffe0ff */
[----:B------:R-:W-:Y:S02]  /*0610*/  IADD3 R32, PT, PT, R32, 0x10, RZ ;  /* 0x0000001020207810 */ /* 0x000fe40007ffe0ff */
[----:B------:R-:W-:Y:S02]  /*0620*/  IADD3.X R33, PT, PT, RZ, R33, RZ, P0, !PT ;  /* 0x00000021ff217210 */ /* 0x000fe400007fe4ff */
[----:B------:R-:W-:Y:S01]  /*0630*/  IADD3.X R11, PT, PT, RZ, R11, RZ, P1, !PT ;  /* 0x0000000bff0b7210 */ /* 0x000fe20000ffe4ff */
[----:B--2---:R-:W-:Y:S04]  /*0640*/  STS [R51], R26 ;  /* 0x0000001a33007388 */ /* 0x004fe80000000800 */
[----:B---3--:R-:W-:Y:S04]  /*0650*/  STS [R50], R27 ;  /* 0x0000001b32007388 */ /* 0x008fe80000000800 */
[----:B----4-:R-:W-:Y:S04]  /*0660*/  STS [R48], R29 ;  /* 0x0000001d30007388 */ /* 0x010fe80000000800 */
[----:B-----5:R-:W-:Y:S01]  /*0670*/  STS [R37], R28 ;  /* 0x0000001c25007388 */ /* 0x020fe20000000800 */
[----:B------:R-:W-:Y:S06]  /*0680*/  BAR.SYNC.DEFER_BLOCKING 0x0 ;  /* 0x0000000000007b1d */ /* 0x000fec0000010000 */
[----:B------:R-:W-:Y:S04]  /*0690*/  LDS.64 R38, [R36] ;  /* 0x0000000024267984 */ /* 0x000fe80000000a00 */
[----:B------:R-:W0:Y:S04]  /*06a0*/  LDS.128 R16, [R53] ;  /* 0x0000000035107984 */ /* 0x000e280000000c00 */
[----:B------:R-:W1:Y:S04]  /*06b0*/  LDS.128 R20, [R53+0x40] ;  /* 0x0000400035147984 */ /* 0x000e680000000c00 */
[----:B------:R-:W2:Y:S04]  /*06c0*/  LDS.64 R40, [R36+0x80] ;  /* 0x0000800024287984 */ /* 0x000ea80000000a00 */
[----:B------:R-:W3:Y:S04]  /*06d0*/  LDS.64 R42, [R36+0x100] ;  /* 0x00010000242a7984 */ /* 0x000ee80000000a00 */
[----:B------:R-:W4:Y:S04]  /*06e0*/  LDS.64 R44, [R36+0x180] ;  /* 0x00018000242c7984 */ /* 0x000f280000000a00 */
[----:B------:R-:W-:Y:S04]  /*06f0*/  LDS.64 R46, [R36+0x200] ;  /* 0x00020000242e7984 */ /* 0x000fe80000000a00 */
[----:B------:R-:W5:Y:S04]  /*0700*/  LDS.128 R24, [R53+0x10] ;  /* 0x0000100035187984 */ /* 0x000f680000000c00 */
[----:B------:R-:W5:Y:S04]  /*0710*/  LDS.128 R12, [R53+0x50] ;  /* 0x00005000350c7984 */ /* 0x000f680000000c00 */
[----:B------:R-:W5:Y:S04]  /*0720*/  LDS.64 R30, [R36+0x280] ;  /* 0x00028000241e7984 */ /* 0x000f680000000a00 */
[----:B------:R-:W5:Y:S04]  /*0730*/  LDS.64 R28, [R36+0x300] ;  /* 0x00030000241c7984 */ /* 0x000f680000000a00 */
[----:B------:R-:W5:Y:S01]  /*0740*/  LDS.64 R34, [R36+0x380] ;  /* 0x0003800024227984 */ /* 0x000f620000000a00 */
[CC--:B0-----:R-:W-:Y:S01]  /*0750*/  FFMA R57, R16.reuse, R38.reuse, R57 ;  /* 0x0000002610397223 */ /* 0x0c1fe20000000039 */
[-C--:B------:R-:W-:Y:S01]  /*0760*/  FFMA R16, R16, R39.reuse, R56 ;  /* 0x0000002710107223 */ /* 0x080fe20000000038 */
[C---:B-1----:R-:W-:Y:S01]  /*0770*/  FFMA R38, R20.reuse, R38, R59 ;  /* 0x0000002614267223 */ /* 0x042fe2000000003b */
[----:B------:R-:W-:Y:S01]  /*0780*/  FFMA R20, R20, R39, R58 ;  /* 0x0000002714147223 */ /* 0x000fe2000000003a */
[C---:B--2---:R-:W-:Y:S01]  /*0790*/  FFMA R57, R40.reuse, R17, R57 ;  /* 0x0000001128397223 */ /* 0x044fe20000000039 */
[----:B------:R-:W-:Y:S01]  /*07a0*/  FFMA R17, R17, R41, R16 ;  /* 0x0000002911117223 */ /* 0x000fe20000000010 */
[----:B------:R-:W-:Y:S01]  /*07b0*/  FFMA R39, R40, R21, R38 ;  /* 0x0000001528277223 */ /* 0x000fe20000000026 */
[----:B------:R-:W-:Y:S01]  /*07c0*/  FFMA R21, R21, R41, R20 ;  /* 0x0000002915157223 */ /* 0x000fe20000000014 */
[----:B---3--:R-:W-:Y:S01]  /*07d0*/  FFMA R57, R42, R18, R57 ;  /* 0x000000122a397223 */ /* 0x008fe20000000039 */
[-C--:B------:R-:W-:Y:S01]  /*07e0*/  FFMA R18, R18, R43.reuse, R17 ;  /* 0x0000002b12127223 */ /* 0x080fe20000000011 */
[----:B------:R-:W-:Y:S01]  /*07f0*/  FFMA R42, R42, R22, R39 ;  /* 0x000000162a2a7223 */ /* 0x000fe20000000027 */
[----:B------:R-:W-:Y:S01]  /*0800*/  FFMA R22, R22, R43, R21 ;  /* 0x0000002b16167223 */ /* 0x000fe20000000015 */
[C---:B----4-:R-:W-:Y:S01]  /*0810*/  FFMA R57, R44.reuse, R19, R57 ;  /* 0x000000132c397223 */ /* 0x050fe20000000039 */
[----:B------:R-:W-:Y:S01]  /*0820*/  FFMA R18, R19, R45, R18 ;  /* 0x0000002d13127223 */ /* 0x000fe20000000012 */
[----:B------:R-:W-:Y:S01]  /*0830*/  FFMA R17, R44, R23, R42 ;  /* 0x000000172c117223 */ /* 0x000fe2000000002a */
[----:B------:R-:W-:Y:S01]  /*0840*/  FFMA R22, R23, R45, R22 ;  /* 0x0000002d17167223 */ /* 0x000fe20000000016 */
[----:B------:R-:W-:Y:S01]  /*0850*/  LDS.64 R38, [R36+0x400] ;  /* 0x0004000024267984 */ /* 0x000fe20000000a00 */
[C---:B-----5:R-:W-:Y:S01]  /*0860*/  FFMA R57, R24.reuse, R46, R57 ;  /* 0x0000002e18397223 */ /* 0x060fe20000000039 */
[----:B------:R-:W-:-:S02]  /*0870*/  FFMA R24, R24, R47, R18 ;  /* 0x0000002f18187223 */ /* 0x000fc40000000012 */
[----:B------:R-:W-:Y:S01]  /*0880*/  LDS.64 R40, [R36+0x480] ;  /* 0x0004800024287984 */ /* 0x000fe20000000a00 */
[C---:B------:R-:W-:Y:S01]  /*0890*/  FFMA R46, R12.reuse, R46, R17 ;  /* 0x0000002e0c2e7223 */ /* 0x040fe20000000011 */
[----:B------:R-:W-:Y:S02]  /*08a0*/  FFMA R12, R12, R47, R22 ;  /* 0x0000002f0c0c7223 */ /* 0x000fe40000000016 */
[----:B------:R-:W0:Y:S04]  /*08b0*/  LDS.128 R16, [R53+0x20] ;  /* 0x0000200035107984 */ /* 0x000e280000000c00 */
[----:B------:R-:W1:Y:S01]  /*08c0*/  LDS.128 R20, [R53+0x60] ;  /* 0x0000600035147984 */ /* 0x000e620000000c00 */
[C---:B------:R-:W-:Y:S01]  /*08d0*/  FFMA R57, R30.reuse, R25, R57 ;  /* 0x000000191e397223 */ /* 0x040fe20000000039 */
[----:B------:R-:W-:Y:S01]  /*08e0*/  FFMA R25, R25, R31, R24 ;  /* 0x0000001f19197223 */ /* 0x000fe20000000018 */
[----:B------:R-:W-:Y:S01]  /*08f0*/  FFMA R43, R30, R13, R46 ;  /* 0x0000000d1e2b7223 */ /* 0x000fe2000000002e */
[----:B------:R-:W-:Y:S01]  /*0900*/  FFMA R31, R13, R31, R12 ;  /* 0x0000001f0d1f7223 */ /* 0x000fe2000000000c */
[----:B------:R-:W-:Y:S01]  /*0910*/  FFMA R57, R28, R26, R57 ;  /* 0x0000001a1c397223 */ /* 0x000fe20000000039 */
[----:B------:R-:W2:Y:S01]  /*0920*/  LDS.64 R12, [R36+0x500] ;  /* 0x00050000240c7984 */ /* 0x000ea20000000a00 */
[----:B------:R-:W-:Y:S01]  /*0930*/  FFMA R56, R26, R29, R25 ;  /* 0x0000001d1a387223 */ /* 0x000fe20000000019 */
[----:B------:R-:W-:-:S02]  /*0940*/  FFMA R59, R28, R14, R43 ;  /* 0x0000000e1c3b7223 */ /* 0x000fc4000000002b */
[----:B------:R-:W3:Y:S01]  /*0950*/  LDS.64 R42, [R36+0x580] ;  /* 0x00058000242a7984 */ /* 0x000ee20000000a00 */
[----:B------:R-:W-:Y:S01]  /*0960*/  FFMA R58, R14, R29, R31 ;  /* 0x0000001d0e3a7223 */ /* 0x000fe2000000001f */
[C---:B------:R-:W-:Y:S01]  /*0970*/  FFMA R57, R34.reuse, R27, R57 ;  /* 0x0000001b22397223 */ /* 0x040fe20000000039 */
[----:B------:R-:W-:Y:S01]  /*0980*/  FFMA R56, R27, R35, R56 ;  /* 0x000000231b387223 */ /* 0x000fe20000000038 */
[----:B------:R-:W-:Y:S01]  /*0990*/  LDS.64 R44, [R36+0x600] ;  /* 0x00060000242c7984 */ /* 0x000fe20000000a00 */
[----:B------:R-:W-:-:S03]  /*09a0*/  FFMA R59, R34, R15, R59 ;  /* 0x0000000f223b7223 */ /* 0x000fc6000000003b */
[----:B------:R-:W4:Y:S01]  /*09b0*/  LDS.128 R24, [R53+0x30] ;  /* 0x0000300035187984 */ /* 0x000f220000000c00 */
[----:B------:R-:W-:-:S03]  /*09c0*/  FFMA R58, R15, R35, R58 ;  /* 0x000000230f3a7223 */ /* 0x000fc6000000003a */
        /* <DEDUP_REMOVED lines=8> */
[C---:B------:R-:W-:Y:S01]  /*0a50*/  FFMA R57, R40.reuse, R17, R57 ;  /* 0x0000001128397223 */ /* 0x040fe20000000039 */
[----:B------:R-:W-:Y:S01]  /*0a60*/  FFMA R17, R17, R41, R56 ;  /* 0x0000002911117223 */ /* 0x000fe20000000038 */
[----:B------:R-:W-:Y:S01]  /*0a70*/  FFMA R39, R40, R21, R38 ;  /* 0x0000001528277223 */ /* 0x000fe20000000026 */
[----:B------:R-:W-:Y:S01]  /*0a80*/  FFMA R21, R21, R41, R58 ;  /* 0x0000002915157223 */ /* 0x000fe2000000003a */
[----:B--2---:R-:W-:Y:S01]  /*0a90*/  FFMA R57, R12, R18, R57 ;  /* 0x000000120c397223 */ /* 0x004fe20000000039 */
[-C--:B------:R-:W-:Y:S01]  /*0aa0*/  FFMA R18, R18, R13.reuse, R17 ;  /* 0x0000000d12127223 */ /* 0x080fe20000000011 */
[----:B------:R-:W-:Y:S01]  /*0ab0*/  FFMA R12, R12, R22, R39 ;  /* 0x000000160c0c7223 */ /* 0x000fe20000000027 */
[----:B------:R-:W-:Y:S01]  /*0ac0*/  FFMA R22, R22, R13, R21 ;  /* 0x0000000d16167223 */ /* 0x000fe20000000015 */
[C---:B---3--:R-:W-:Y:S01]  /*0ad0*/  FFMA R57, R42.reuse, R19, R57 ;  /* 0x000000132a397223 */ /* 0x048fe20000000039 */
[----:B------:R-:W-:Y:S01]  /*0ae0*/  FFMA R18, R19, R43, R18 ;  /* 0x0000002b13127223 */ /* 0x000fe20000000012 */
[----:B------:R-:W-:Y:S01]  /*0af0*/  FFMA R13, R42, R23, R12 ;  /* 0x000000172a0d7223 */ /* 0x000fe2000000000c */
[----:B------:R-:W-:Y:S01]  /*0b00*/  FFMA R22, R23, R43, R22 ;  /* 0x0000002b17167223 */ /* 0x000fe20000000016 */
[CC--:B----4-:R-:W-:Y:S01]  /*0b10*/  FFMA R57, R24.reuse, R44.reuse, R57 ;  /* 0x0000002c18397223 */ /* 0x0d0fe20000000039 */
[-C--:B------:R-:W-:Y:S01]  /*0b20*/  FFMA R18, R24, R45.reuse, R18 ;  /* 0x0000002d18127223 */ /* 0x080fe20000000012 */
[C---:B-----5:R-:W-:Y:S01]  /*0b30*/  FFMA R44, R28.reuse, R44, R13 ;  /* 0x0000002c1c2c7223 */ /* 0x060fe2000000000d */
[----:B------:R-:W-:Y:S01]  /*0b40*/  FFMA R22, R28, R45, R22 ;  /* 0x0000002d1c167223 */ /* 0x000fe20000000016 */
[C---:B------:R-:W-:Y:S01]  /*0b50*/  FFMA R57, R14.reuse, R25, R57 ;  /* 0x000000190e397223 */ /* 0x040fe20000000039 */
[----:B------:R-:W-:Y:S01]  /*0b60*/  FFMA R25, R25, R15, R18 ;  /* 0x0000000f19197223 */ /* 0x000fe20000000012 */
[----:B------:R-:W-:Y:S01]  /*0b70*/  FFMA R13, R14, R29, R44 ;  /* 0x0000001d0e0d7223 */ /* 0x000fe2000000002c */
[----:B------:R-:W-:Y:S01]  /*0b80*/  FFMA R15, R29, R15, R22 ;  /* 0x0000000f1d0f7223 */ /* 0x000fe20000000016 */
[----:B------:R-:W-:Y:S01]  /*0b90*/  FFMA R57, R34, R26, R57 ;  /* 0x0000001a22397223 */ /* 0x000fe20000000039 */
[-C--:B------:R-:W-:Y:S01]  /*0ba0*/  FFMA R26, R26, R35.reuse, R25 ;  /* 0x000000231a1a7223 */ /* 0x080fe20000000019 */
[----:B------:R-:W-:Y:S01]  /*0bb0*/  FFMA R34, R34, R30, R13 ;  /* 0x0000001e22227223 */ /* 0x000fe2000000000d */
[----:B------:R-:W-:Y:S01]  /*0bc0*/  FFMA R30, R30, R35, R15 ;  /* 0x000000231e1e7223 */ /* 0x000fe2000000000f */
[C---:B------:R-:W-:Y:S01]  /*0bd0*/  FFMA R57, R46.reuse, R27, R57 ;  /* 0x0000001b2e397223 */ /* 0x040fe20000000039 */
[----:B------:R-:W-:Y:S01]  /*0be0*/  FFMA R56, R27, R47, R26 ;  /* 0x0000002f1b387223 */ /* 0x000fe2000000001a */
[----:B------:R-:W-:Y:S01]  /*0bf0*/  FFMA R59, R46, R31, R34 ;  /* 0x0000001f2e3b7223 */ /* 0x000fe20000000022 */
[----:B------:R-:W-:Y:S01]  /*0c00*/  FFMA R58, R31, R47, R30 ;  /* 0x0000002f1f3a7223 */ /* 0x000fe2000000001e */
[----:B------:R-:W-:Y:S06]  /*0c10*/  BAR.SYNC.DEFER_BLOCKING 0x0 ;  /* 0x0000000000007b1d */ /* 0x000fec0000010000 */
[----:B------:R-:W-:Y:S05]  /*0c20*/  BRA.U !UP0, `(.L_x_1) ;  /* 0xfffffff908107547 */ /* 0x000fea000b83ffff */
.L_x_0:
[----:B------:R-:W0:Y:S01]  /*0c30*/  LDCU.64 UR4, c[0x0][0x3b0] ;  /* 0x00007600ff0477ac */ /* 0x000e220008000a00 */
[----:B------:R-:W2:Y:S01]  /*0c40*/  LDC.64 R12, c[0x0][0x398] ;  /* 0x0000e600ff0c7b82 */ /* 0x000ea20000000a00 */
[----:B-1----:R-:W-:Y:S01]  /*0c50*/  SHF.L.U32 R4, R0, 0x5, RZ ;  /* 0x0000000500047819 */ /* 0x002fe200000006ff */
[----:B------:R-:W-:Y:S01]  /*0c60*/  HFMA2 R5, -RZ, RZ, 0, 0 ;  /* 0x00000000ff057431 */ /* 0x000fe200000001ff */
[----:B------:R-:W1:Y:S01]  /*0c70*/  LDCU UR6, c[0x0][0x3a0] ;  /* 0x00007400ff0677ac */ /* 0x000e620008000800 */
[----:B---3--:R-:W-:Y:S02]  /*0c80*/  SHF.L.U32 R3, R2, 0x5, RZ ;  /* 0x0000000502037819 */ /* 0x008fe400000006ff */
[----:B------:R-:W-:Y:S02]  /*0c90*/  IADD3 R0, PT, PT, R4, 0x1, RZ ;  /* 0x0000000104007810 */ /* 0x000fe40007ffe0ff */
[C---:B------:R-:W-:Y:S02]  /*0ca0*/  IADD3 R11, PT, PT, R3.reuse, 0x1, RZ ;  /* 0x00000001030b7810 */ /* 0x040fe40007ffe0ff */
[----:B0-----:R-:W-:Y:S01]  /*0cb0*/  ISETP.GE.AND P1, PT, R0, UR4, PT ;  /* 0x0000000400007c0c */ /* 0x001fe2000bf26270 */
[----:B------:R-:W-:Y:S01]  /*0cc0*/  IMAD.WIDE.U32 R6, R3, UR4, R4 ;  /* 0x0000000403067c25 */ /* 0x000fe2000f8e0004 */
[----:B------:R-:W-:-:S02]  /*0cd0*/  ISETP.GE.AND P0, PT, R4, UR4, PT ;  /* 0x0000000404007c0c */ /* 0x000fc4000bf06270 */
[----:B-1----:R-:W-:Y:S01]  /*0ce0*/  ISETP.GE.OR P3, PT, R3, UR6, P1 ;  /* 0x0000000603007c0c */ /* 0x002fe20008f66670 */
[----:B------:R-:W-:Y:S01]  /*0cf0*/  IMAD.WIDE.U32 R8, R11, UR4, R4 ;  /* 0x000000040b087c25 */ /* 0x000fe2000f8e0004 */
[----:B------:R-:W-:Y:S02]  /*0d00*/  ISETP.GE.OR P2, PT, R3, UR6, P0 ;  /* 0x0000000603007c0c */ /* 0x000fe40008746670 */
[----:B------:R-:W-:Y:S01]  /*0d10*/  ISETP.GE.OR P0, PT, R11, UR6, P0 ;  /* 0x000000060b007c0c */ /* 0x000fe20008706670 */
[----:B------:R-:W-:Y:S01]  /*0d20*/  IMAD R3, R3, UR5, R7 ;  /* 0x0000000503037c24 */ /* 0x000fe2000f8e0207 */
[C---:B------:R-:W-:Y:S01]  /*0d30*/  ISETP.GE.OR P1, PT, R11.reuse, UR6, P1 ;  /* 0x000000060b007c0c */ /* 0x040fe20008f26670 */
[----:B------:R-:W-:Y:S01]  /*0d40*/  IMAD R0, R11, UR5, R9 ;  /* 0x000000050b007c24 */ /* 0x000fe2000f8e0209 */
[-C--:B--2---:R-:W-:Y:S02]  /*0d50*/  LEA R2, P4, R6, R12.reuse, 0x2 ;  /* 0x0000000c06027211 */ /* 0x084fe400078810ff */
[----:B------:R-:W-:-:S02]  /*0d60*/  LEA R4, P5, R8, R12, 0x2 ;  /* 0x0000000c08047211 */ /* 0x000fc400078a10ff */
[-C--:B------:R-:W-:Y:S02]  /*0d70*/  LEA.HI.X R3, R6, R13.reuse, R3, 0x2, P4 ;  /* 0x0000000d06037211 */ /* 0x080fe400020f1403 */
[----:B------:R-:W-:-:S03]  /*0d80*/  LEA.HI.X R5, R8, R13, R0, 0x2, P5 ;  /* 0x0000000d08057211 */ /* 0x000fc600028f1400 */
[----:B------:R0:W-:Y:S04]  /*0d90*/  @!P2 STG.E desc[UR8][R2.64], R57 ;  /* 0x000000390200a986 */ /* 0x0001e8000c101908 */
[----:B------:R0:W-:Y:S04]  /*0da0*/  @!P3 STG.E desc[UR8][R2.64+0x4], R56 ;  /* 0x000004380200b986 */ /* 0x0001e8000c101908 */
[----:B------:R0:W-:Y:S01]  /*0db0*/  @!P0 STG.E desc[UR8][R4.64], R59 ;  /* 0x0000003b04008986 */ /* 0x0001e2000c101908 */
[----:B------:R-:W-:Y:S05]  /*0dc0*/  @P1 EXIT ;  /* 0x000000000000194d */ /* 0x000fea0003800000 */
[----:B------:R-:W-:Y:S01]  /*0dd0*/  STG.E desc[UR8][R4.64+0x4], R58 ;  /* 0x0000043a04007986 */ /* 0x000fe2000c101908 */
[----:B------:R-:W-:Y:S05]  /*0de0*/  EXIT ;  /* 0x000000000000794d */ /* 0x000fea0003800000 */
.L_x_2:
[----:B------:R-:W-:-:S00]  /*0df0*/  BRA `(.L_x_2) ;  /* 0xfffffffc00fc7947 */ /* 0x000fc0000383ffff */
[----:B------:R-:W-:-:S00]  /*0e00*/  NOP ;  /* 0x0000000000007918 */ /* 0x000fc00000000000 */
[----:B------:R-:W-:-:S00]  /*0e10*/  NOP ;  /* 0x0000000000007918 */ /* 0x000fc00000000000 */
[----:B------:R-:W-:-:S00]  /*0e20*/  NOP ;  /* 0x0000000000007918 */ /* 0x000fc00000000000 */
[----:B------:R-:W-:-:S00]  /*0e30*/  NOP ;  /* 0x0000000000007918 */ /* 0x000fc00000000000 */
[----:B------:R-:W-:-:S00]  /*0e40*/  NOP ;  /* 0x0000000000007918 */ /* 0x000fc00000000000 */
[----:B------:R-:W-:-:S00]  /*0e50*/  NOP ;  /* 0x0000000000007918 */ /* 0x000fc00000000000 */
[----:B------:R-:W-:-:S00]  /*0e60*/  NOP ;  /* 0x0000000000007918 */ /* 0x000fc00000000000 */
[----:B------:R-:W-:-:S00]  /*0e70*/  NOP ;  /* 0x0000000000007918 */ /* 0x000fc00000000000 */
.L_x_3:


//--------------------- .nv.shared._Z14gemm_bias_reluPKfS0_S0_Pfmmm --------------------------
	.section	.nv.shared._Z14gemm_bias_reluPKfS0_S0_Pfmmm,"aw",@nobits
	.sectionflags	@""
	.align	4
.nv.shared._Z14gemm_bias_reluPKfS0_S0_Pfmmm:
	.zero		5120


//--------------------- .nv.shared.reserved.0     --------------------------
	.section	.nv.shared.reserved.0,"aw",@nobits
	.weak		__nv_reservedSMEM_offset_0_alias
	.size		__nv_reservedSMEM_offset_0_alias, 0, 64
	.other		__nv_reservedSMEM_offset_0_alias,@"STO_CUDA_RESERVED_SHARED STV_DEFAULT"
__nv_reservedSMEM_offset_0_alias:
	.zero		0
	.zero		64


//--------------------- .nv.constant0._Z14gemm_bias_reluPKfS0_S0_Pfmmm --------------------------
	.section	.nv.constant0._Z14gemm_bias_reluPKfS0_S0_Pfmmm,"a",@progbits
	.sectionflags	@""
	.align	4
.nv.constant0._Z14gemm_bias_reluPKfS0_S0_Pfmmm:
	.zero		952


//--------------------- SYMBOLS --------------------------

	.type		.nv.reservedSmem.offset0,@object
	.size		.nv.reservedSmem.offset0,0x4
	.type		.nv.reservedSmem.cap,@object
	.size		.nv.reservedSmem.cap,0x4
